//
// Generated by NVIDIA NVVM Compiler
//
// Compiler Build ID: CL-36424714
// Cuda compilation tools, release 13.0, V13.0.88
// Based on NVVM 20.0.0
//

.version 9.0
.target sm_100
.address_size 64

	// .globl	_Z15gpu_matrix_multPfS_S_iii

.visible .entry _Z15gpu_matrix_multPfS_S_iii(
	.param .u64 .ptr .align 1 _Z15gpu_matrix_multPfS_S_iii_param_0,
	.param .u64 .ptr .align 1 _Z15gpu_matrix_multPfS_S_iii_param_1,
	.param .u64 .ptr .align 1 _Z15gpu_matrix_multPfS_S_iii_param_2,
	.param .u32 _Z15gpu_matrix_multPfS_S_iii_param_3,
	.param .u32 _Z15gpu_matrix_multPfS_S_iii_param_4,
	.param .u32 _Z15gpu_matrix_multPfS_S_iii_param_5
)
{
	.reg .pred 	%p<13>;
	.reg .b32 	%r<43>;
	.reg .b32 	%f<68>;
	.reg .b64 	%rd<53>;

	ld.param.u64 	%rd7, [_Z15gpu_matrix_multPfS_S_iii_param_0];
	ld.param.u64 	%rd8, [_Z15gpu_matrix_multPfS_S_iii_param_1];
	ld.param.u64 	%rd6, [_Z15gpu_matrix_multPfS_S_iii_param_2];
	ld.param.u32 	%r20, [_Z15gpu_matrix_multPfS_S_iii_param_3];
	ld.param.u32 	%r18, [_Z15gpu_matrix_multPfS_S_iii_param_4];
	ld.param.u32 	%r19, [_Z15gpu_matrix_multPfS_S_iii_param_5];
	cvta.to.global.u64 	%rd1, %rd8;
	cvta.to.global.u64 	%rd2, %rd7;
	mov.u32 	%r22, %ctaid.y;
	mov.u32 	%r23, %ntid.y;
	mov.u32 	%r24, %tid.y;
	mad.lo.s32 	%r25, %r22, %r23, %r24;
	mov.u32 	%r26, %ctaid.x;
	mov.u32 	%r27, %ntid.x;
	mov.u32 	%r28, %tid.x;
	mad.lo.s32 	%r2, %r26, %r27, %r28;
	setp.ge.s32 	%p1, %r2, %r19;
	setp.ge.s32 	%p2, %r25, %r20;
	or.pred  	%p3, %p1, %p2;
	@%p3 bra 	$L__BB0_14;
	setp.lt.s32 	%p4, %r18, 1;
	mov.f32 	%f67, 0f00000000;
	@%p4 bra 	$L__BB0_13;
	mul.lo.s32 	%r3, %r18, %r25;
	and.b32  	%r4, %r18, 7;
	setp.lt.u32 	%p5, %r18, 8;
	mov.f32 	%f67, 0f00000000;
	mov.b32 	%r41, 0;
	@%p5 bra 	$L__BB0_5;
	and.b32  	%r41, %r18, 2147483640;
	neg.s32 	%r39, %r41;
	shl.b32 	%r7, %r19, 3;
	mul.wide.u32 	%rd9, %r3, 4;
	add.s64 	%rd10, %rd9, %rd2;
	add.s64 	%rd52, %rd10, 16;
	mov.f32 	%f67, 0f00000000;
	mul.wide.s32 	%rd13, %r19, 4;
	mov.u32 	%r38, %r2;
$L__BB0_4:
	.pragma "nounroll";
	ld.global.f32 	%f17, [%rd52+-16];
	mul.wide.s32 	%rd11, %r38, 4;
	add.s64 	%rd12, %rd1, %rd11;
	ld.global.f32 	%f18, [%rd12];
	fma.rn.f32 	%f19, %f17, %f18, %f67;
	ld.global.f32 	%f20, [%rd52+-12];
	add.s64 	%rd14, %rd12, %rd13;
	ld.global.f32 	%f21, [%rd14];
	fma.rn.f32 	%f22, %f20, %f21, %f19;
	ld.global.f32 	%f23, [%rd52+-8];
	add.s64 	%rd15, %rd14, %rd13;
	ld.global.f32 	%f24, [%rd15];
	fma.rn.f32 	%f25, %f23, %f24, %f22;
	ld.global.f32 	%f26, [%rd52+-4];
	add.s64 	%rd16, %rd15, %rd13;
	ld.global.f32 	%f27, [%rd16];
	fma.rn.f32 	%f28, %f26, %f27, %f25;
	ld.global.f32 	%f29, [%rd52];
	add.s64 	%rd17, %rd16, %rd13;
	ld.global.f32 	%f30, [%rd17];
	fma.rn.f32 	%f31, %f29, %f30, %f28;
	ld.global.f32 	%f32, [%rd52+4];
	add.s64 	%rd18, %rd17, %rd13;
	ld.global.f32 	%f33, [%rd18];
	fma.rn.f32 	%f34, %f32, %f33, %f31;
	ld.global.f32 	%f35, [%rd52+8];
	add.s64 	%rd19, %rd18, %rd13;
	ld.global.f32 	%f36, [%rd19];
	fma.rn.f32 	%f37, %f35, %f36, %f34;
	ld.global.f32 	%f38, [%rd52+12];
	add.s64 	%rd20, %rd19, %rd13;
	ld.global.f32 	%f39, [%rd20];
	fma.rn.f32 	%f67, %f38, %f39, %f37;
	add.s32 	%r39, %r39, 8;
	add.s32 	%r38, %r38, %r7;
	add.s64 	%rd52, %rd52, 32;
	setp.ne.s32 	%p6, %r39, 0;
	@%p6 bra 	$L__BB0_4;
$L__BB0_5:
	setp.eq.s32 	%p7, %r4, 0;
	@%p7 bra 	$L__BB0_13;
	and.b32  	%r13, %r18, 3;
	setp.lt.u32 	%p8, %r4, 4;
	@%p8 bra 	$L__BB0_8;
	add.s32 	%r30, %r41, %r3;
	mul.wide.u32 	%rd21, %r30, 4;
	add.s64 	%rd22, %rd2, %rd21;
	ld.global.f32 	%f41, [%rd22];
	mad.lo.s32 	%r31, %r41, %r19, %r2;
	mul.wide.s32 	%rd23, %r31, 4;
	add.s64 	%rd24, %rd1, %rd23;
	ld.global.f32 	%f42, [%rd24];
	fma.rn.f32 	%f43, %f41, %f42, %f67;
	cvt.u64.u32 	%rd25, %r3;
	cvt.u64.u32 	%rd26, %r41;
	add.s64 	%rd27, %rd26, %rd25;
	shl.b64 	%rd28, %rd27, 2;
	add.s64 	%rd29, %rd2, %rd28;
	ld.global.f32 	%f44, [%rd29+4];
	mul.wide.s32 	%rd30, %r19, 4;
	add.s64 	%rd31, %rd24, %rd30;
	ld.global.f32 	%f45, [%rd31];
	fma.rn.f32 	%f46, %f44, %f45, %f43;
	ld.global.f32 	%f47, [%rd29+8];
	add.s64 	%rd32, %rd31, %rd30;
	ld.global.f32 	%f48, [%rd32];
	fma.rn.f32 	%f49, %f47, %f48, %f46;
	ld.global.f32 	%f50, [%rd29+12];
	add.s64 	%rd33, %rd32, %rd30;
	ld.global.f32 	%f51, [%rd33];
	fma.rn.f32 	%f67, %f50, %f51, %f49;
	add.s32 	%r41, %r41, 4;
$L__BB0_8:
	setp.eq.s32 	%p9, %r13, 0;
	@%p9 bra 	$L__BB0_13;
	setp.eq.s32 	%p10, %r13, 1;
	@%p10 bra 	$L__BB0_11;
	add.s32 	%r32, %r41, %r3;
	mul.wide.u32 	%rd34, %r32, 4;
	add.s64 	%rd35, %rd2, %rd34;
	ld.global.f32 	%f53, [%rd35];
	mad.lo.s32 	%r33, %r41, %r19, %r2;
	mul.wide.s32 	%rd36, %r33, 4;
	add.s64 	%rd37, %rd1, %rd36;
	ld.global.f32 	%f54, [%rd37];
	fma.rn.f32 	%f55, %f53, %f54, %f67;
	cvt.u64.u32 	%rd38, %r3;
	cvt.u64.u32 	%rd39, %r41;
	add.s64 	%rd40, %rd39, %rd38;
	shl.b64 	%rd41, %rd40, 2;
	add.s64 	%rd42, %rd2, %rd41;
	ld.global.f32 	%f56, [%rd42+4];
	mul.wide.s32 	%rd43, %r19, 4;
	add.s64 	%rd44, %rd37, %rd43;
	ld.global.f32 	%f57, [%rd44];
	fma.rn.f32 	%f67, %f56, %f57, %f55;
	add.s32 	%r41, %r41, 2;
$L__BB0_11:
	and.b32  	%r34, %r18, 1;
	setp.eq.b32 	%p11, %r34, 1;
	not.pred 	%p12, %p11;
	@%p12 bra 	$L__BB0_13;
	add.s32 	%r35, %r41, %r3;
	mul.wide.u32 	%rd45, %r35, 4;
	add.s64 	%rd46, %rd2, %rd45;
	ld.global.f32 	%f58, [%rd46];
	mad.lo.s32 	%r36, %r41, %r19, %r2;
	mul.wide.s32 	%rd47, %r36, 4;
	add.s64 	%rd48, %rd1, %rd47;
	ld.global.f32 	%f59, [%rd48];
	fma.rn.f32 	%f67, %f58, %f59, %f67;
$L__BB0_13:
	mad.lo.s32 	%r37, %r19, %r25, %r2;
	cvta.to.global.u64 	%rd49, %rd6;
	mul.wide.s32 	%rd50, %r37, 4;
	add.s64 	%rd51, %rd49, %rd50;
	st.global.f32 	[%rd51], %f67;
$L__BB0_14:
	ret;

}
	// .globl	_Z20gpu_matrix_transposePfS_
.visible .entry _Z20gpu_matrix_transposePfS_(
	.param .u64 .ptr .align 1 _Z20gpu_matrix_transposePfS__param_0,
	.param .u64 .ptr .align 1 _Z20gpu_matrix_transposePfS__param_1
)
{
	.reg .pred 	%p<4>;
	.reg .b32 	%r<14>;
	.reg .b32 	%f<2>;
	.reg .b64 	%rd<9>;

	ld.param.u64 	%rd1, [_Z20gpu_matrix_transposePfS__param_0];
	ld.param.u64 	%rd2, [_Z20gpu_matrix_transposePfS__param_1];
	mov.u32 	%r3, %ctaid.y;
	mov.u32 	%r4, %ntid.y;
	mov.u32 	%r5, %tid.y;
	mad.lo.s32 	%r6, %r3, %r4, %r5;
	mov.u32 	%r7, %ctaid.x;
	mov.u32 	%r8, %ntid.x;
	mov.u32 	%r9, %tid.x;
	mad.lo.s32 	%r2, %r7, %r8, %r9;
	setp.gt.s32 	%p1, %r2, 3;
	setp.gt.u32 	%p2, %r6, 7;
	or.pred  	%p3, %p1, %p2;
	@%p3 bra 	$L__BB1_2;
	cvta.to.global.u64 	%rd3, %rd1;
	cvta.to.global.u64 	%rd4, %rd2;
	shl.b32 	%r10, %r6, 2;
	add.s32 	%r11, %r10, %r2;
	mul.wide.s32 	%rd5, %r11, 4;
	add.s64 	%rd6, %rd3, %rd5;
	ld.global.f32 	%f1, [%rd6];
	shl.b32 	%r12, %r2, 3;
	add.s32 	%r13, %r12, %r6;
	mul.wide.s32 	%rd7, %r13, 4;
	add.s64 	%rd8, %rd4, %rd7;
	st.global.f32 	[%rd8], %f1;
$L__BB1_2:
	ret;

}


// ===== COMPILED SASS (sm_100) =====

	.target	sm_100

	.elftype	@"ET_EXEC"


//--------------------- .note.nv.tkinfo           --------------------------
	.section	.note.nv.tkinfo,"",@"SHT_NOTE"
	.sectionflags	@"SHF_NOTE_NV_TKINFO"
	.tkinfo
        /*0018*/ 	.word	0x00000002
        /*0030*/ 	.string	""
        /*0030*/ 	.string	"ptxas"
        /*0030*/ 	.string	"Cuda compilation tools, release 13.0, V13.0.88"
        /*0030*/ 	.string	"Build cuda_13.0.r13.0/compiler.36424714_0"
        /*0030*/ 	.string	"-arch sm_100 -m 64 "



//--------------------- .note.nv.cuinfo           --------------------------
	.section	.note.nv.cuinfo,"",@"SHT_NOTE"
	.sectionflags	@"SHF_NOTE_NV_CUINFO"
        /*0018*/ 	.short	0x0002
        /*001a*/ 	.short	0x0064
        /*001c*/ 	.short	0x0082
	.zero		2


//--------------------- .nv.info                  --------------------------
	.section	.nv.info,"",@"SHT_CUDA_INFO"
	.align	4


	//----- nvinfo : EIATTR_REGCOUNT
	.align		4
        /*0000*/ 	.byte	0x04, 0x2f
        /*0002*/ 	.short	(.L_1 - .L_0)
	.align		4
.L_0:
        /*0004*/ 	.word	index@(_Z15gpu_matrix_multPfS_S_iii)
        /*0008*/ 	.word	0x00000020


	//----- nvinfo : EIATTR_FRAME_SIZE
	.align		4
.L_1:
        /*000c*/ 	.byte	0x04, 0x11
        /*000e*/ 	.short	(.L_3 - .L_2)
	.align		4
.L_2:
        /*0010*/ 	.word	index@(_Z15gpu_matrix_multPfS_S_iii)
        /*0014*/ 	.word	0x00000000


	//----- nvinfo : EIATTR_REGCOUNT
	.align		4
.L_3:
        /*0018*/ 	.byte	0x04, 0x2f
        /*001a*/ 	.short	(.L_5 - .L_4)
	.align		4
.L_4:
        /*001c*/ 	.word	index@(_Z20gpu_matrix_transposePfS_)
        /*0020*/ 	.word	0x0000000a


	//----- nvinfo : EIATTR_FRAME_SIZE
	.align		4
.L_5:
        /*0024*/ 	.byte	0x04, 0x11
        /*0026*/ 	.short	(.L_7 - .L_6)
	.align		4
.L_6:
        /*0028*/ 	.word	index@(_Z20gpu_matrix_transposePfS_)
        /*002c*/ 	.word	0x00000000


	//----- nvinfo : EIATTR_MIN_STACK_SIZE
	.align		4
.L_7:
        /*0030*/ 	.byte	0x04, 0x12
        /*0032*/ 	.short	(.L_9 - .L_8)
	.align		4
.L_8:
        /*0034*/ 	.word	index@(_Z20gpu_matrix_transposePfS_)
        /*0038*/ 	.word	0x00000000


	//----- nvinfo : EIATTR_MIN_STACK_SIZE
	.align		4
.L_9:
        /*003c*/ 	.byte	0x04, 0x12
        /*003e*/ 	.short	(.L_11 - .L_10)
	.align		4
.L_10:
        /*0040*/ 	.word	index@(_Z15gpu_matrix_multPfS_S_iii)
        /*0044*/ 	.word	0x00000000
.L_11:


//--------------------- .nv.compat                --------------------------
	.section	.nv.compat,"",@"SHT_CUDA_COMPAT_INFO"
	.align	4
        /*0000*/ 	.byte	0x02, 0x09, 0x00, 0x00, 0x02, 0x02, 0x01, 0x00, 0x02, 0x05, 0x05, 0x00, 0x03, 0x07, 0x01, 0x01
        /*0010*/ 	.byte	0x02, 0x03, 0x00, 0x00, 0x02, 0x06, 0x01, 0x00, 0x04, 0x0b, 0x08, 0x00, 0x09, 0x00, 0x00, 0x00
        /*0020*/ 	.byte	0x00, 0x00, 0x00, 0x00


//--------------------- .nv.info._Z20gpu_matrix_transposePfS_ --------------------------
	.section	.nv.info._Z20gpu_matrix_transposePfS_,"",@"SHT_CUDA_INFO"
	.sectionflags	@""
	.align	4


	//----- nvinfo : EIATTR_CUDA_API_VERSION
	.align		4
        /*0000*/ 	.byte	0x04, 0x37
        /*0002*/ 	.short	(.L_13 - .L_12)
.L_12:
        /*0004*/ 	.word	0x00000082


	//----- nvinfo : EIATTR_KPARAM_INFO
	.align		4
.L_13:
        /*0008*/ 	.byte	0x04, 0x17
        /*000a*/ 	.short	(.L_15 - .L_14)
.L_14:
        /*000c*/ 	.word	0x00000000
        /*0010*/ 	.short	0x0001
        /*0012*/ 	.short	0x0008
        /*0014*/ 	.byte	0x00, 0xf5, 0x21, 0x00


	//----- nvinfo : EIATTR_KPARAM_INFO
	.align		4
.L_15:
        /*0018*/ 	.byte	0x04, 0x17
        /*001a*/ 	.short	(.L_17 - .L_16)
.L_16:
        /*001c*/ 	.word	0x00000000
        /*0020*/ 	.short	0x0000
        /*0022*/ 	.short	0x0000
        /*0024*/ 	.byte	0x00, 0xf5, 0x21, 0x00


	//----- nvinfo : EIATTR_SPARSE_MMA_MASK
	.align		4
.L_17:
        /*0028*/ 	.byte	0x03, 0x50
        /*002a*/ 	.short	0x0000


	//----- nvinfo : EIATTR_MAXREG_COUNT
	.align		4
        /*002c*/ 	.byte	0x03, 0x1b
        /*002e*/ 	.short	0x00ff


	//----- nvinfo : EIATTR_MERCURY_ISA_VERSION
	.align		4
        /*0030*/ 	.byte	0x03, 0x5f
        /*0032*/ 	.short	0x0101


	//----- nvinfo : EIATTR_VRC_CTA_INIT_COUNT
	.align		4
        /*0034*/ 	.byte	0x02, 0x4a
	.zero		1
	.zero		1


	//----- nvinfo : EIATTR_EXIT_INSTR_OFFSETS
	.align		4
        /*0038*/ 	.byte	0x04, 0x1c
        /*003a*/ 	.short	(.L_19 - .L_18)


	//   ....[0]....
.L_18:
        /*003c*/ 	.word	0x000000b0


	//   ....[1]....
        /*0040*/ 	.word	0x00000150


	//----- nvinfo : EIATTR_CBANK_PARAM_SIZE
	.align		4
.L_19:
        /*0044*/ 	.byte	0x03, 0x19
        /*0046*/ 	.short	0x0010


	//----- nvinfo : EIATTR_PARAM_CBANK
	.align		4
        /*0048*/ 	.byte	0x04, 0x0a
        /*004a*/ 	.short	(.L_21 - .L_20)
	.align		4
.L_20:
        /*004c*/ 	.word	index@(.nv.constant0._Z20gpu_matrix_transposePfS_)
        /*0050*/ 	.short	0x0380
        /*0052*/ 	.short	0x0010


	//----- nvinfo : EIATTR_SW_WAR
	.align		4
.L_21:
        /*0054*/ 	.byte	0x04, 0x36
        /*0056*/ 	.short	(.L_23 - .L_22)
.L_22:
        /*0058*/ 	.word	0x00000008
.L_23:


//--------------------- .nv.info._Z15gpu_matrix_multPfS_S_iii --------------------------
	.section	.nv.info._Z15gpu_matrix_multPfS_S_iii,"",@"SHT_CUDA_INFO"
	.sectionflags	@""
	.align	4


	//----- nvinfo : EIATTR_CUDA_API_VERSION
	.align		4
        /*0000*/ 	.byte	0x04, 0x37
        /*0002*/ 	.short	(.L_25 - .L_24)
.L_24:
        /*0004*/ 	.word	0x00000082


	//----- nvinfo : EIATTR_KPARAM_INFO
	.align		4
.L_25:
        /*0008*/ 	.byte	0x04, 0x17
        /*000a*/ 	.short	(.L_27 - .L_26)
.L_26:
        /*000c*/ 	.word	0x00000000
        /*0010*/ 	.short	0x0005
        /*0012*/ 	.short	0x0020
        /*0014*/ 	.byte	0x00, 0xf0, 0x11, 0x00


	//----- nvinfo : EIATTR_KPARAM_INFO
	.align		4
.L_27:
        /*0018*/ 	.byte	0x04, 0x17
        /*001a*/ 	.short	(.L_29 - .L_28)
.L_28:
        /*001c*/ 	.word	0x00000000
        /*0020*/ 	.short	0x0004
        /*0022*/ 	.short	0x001c
        /*0024*/ 	.byte	0x00, 0xf0, 0x11, 0x00


	//----- nvinfo : EIATTR_KPARAM_INFO
	.align		4
.L_29:
        /*0028*/ 	.byte	0x04, 0x17
        /*002a*/ 	.short	(.L_31 - .L_30)
.L_30:
        /*002c*/ 	.word	0x00000000
        /*0030*/ 	.short	0x0003
        /*0032*/ 	.short	0x0018
        /*0034*/ 	.byte	0x00, 0xf0, 0x11, 0x00


	//----- nvinfo : EIATTR_KPARAM_INFO
	.align		4
.L_31:
        /*0038*/ 	.byte	0x04, 0x17
        /*003a*/ 	.short	(.L_33 - .L_32)
.L_32:
        /*003c*/ 	.word	0x00000000
        /*0040*/ 	.short	0x0002
        /*0042*/ 	.short	0x0010
        /*0044*/ 	.byte	0x00, 0xf5, 0x21, 0x00


	//----- nvinfo : EIATTR_KPARAM_INFO
	.align		4
.L_33:
        /*0048*/ 	.byte	0x04, 0x17
        /*004a*/ 	.short	(.L_35 - .L_34)
.L_34:
        /*004c*/ 	.word	0x00000000
        /*0050*/ 	.short	0x0001
        /*0052*/ 	.short	0x0008
        /*0054*/ 	.byte	0x00, 0xf5, 0x21, 0x00


	//----- nvinfo : EIATTR_KPARAM_INFO
	.align		4
.L_35:
        /*0058*/ 	.byte	0x04, 0x17
        /*005a*/ 	.short	(.L_37 - .L_36)
.L_36:
        /*005c*/ 	.word	0x00000000
        /*0060*/ 	.short	0x0000
        /*0062*/ 	.short	0x0000
        /*0064*/ 	.byte	0x00, 0xf5, 0x21, 0x00


	//----- nvinfo : EIATTR_SPARSE_MMA_MASK
	.align		4
.L_37:
        /*0068*/ 	.byte	0x03, 0x50
        /*006a*/ 	.short	0x0000


	//----- nvinfo : EIATTR_MAXREG_COUNT
	.align		4
        /*006c*/ 	.byte	0x03, 0x1b
        /*006e*/ 	.short	0x00ff


	//----- nvinfo : EIATTR_MERCURY_ISA_VERSION
	.align		4
        /*0070*/ 	.byte	0x03, 0x5f
        /*0072*/ 	.short	0x0101


	//----- nvinfo : EIATTR_VRC_CTA_INIT_COUNT
	.align		4
        /*0074*/ 	.byte	0x02, 0x4a
	.zero		1
	.zero		1


	//----- nvinfo : EIATTR_EXIT_INSTR_OFFSETS
	.align		4
        /*0078*/ 	.byte	0x04, 0x1c
        /*007a*/ 	.short	(.L_39 - .L_38)


	//   ....[0]....
.L_38:
        /*007c*/ 	.word	0x000000d0


	//   ....[1]....
        /*0080*/ 	.word	0x000008f0


	//----- nvinfo : EIATTR_CBANK_PARAM_SIZE
	.align		4
.L_39:
        /*0084*/ 	.byte	0x03, 0x19
        /*0086*/ 	.short	0x0024


	//----- nvinfo : EIATTR_PARAM_CBANK
	.align		4
        /*0088*/ 	.byte	0x04, 0x0a
        /*008a*/ 	.short	(.L_41 - .L_40)
	.align		4
.L_40:
        /*008c*/ 	.word	index@(.nv.constant0._Z15gpu_matrix_multPfS_S_iii)
        /*0090*/ 	.short	0x0380
        /*0092*/ 	.short	0x0024


	//----- nvinfo : EIATTR_SW_WAR
	.align		4
.L_41:
        /*0094*/ 	.byte	0x04, 0x36
        /*0096*/ 	.short	(.L_43 - .L_42)
.L_42:
        /*0098*/ 	.word	0x00000008
.L_43:


//--------------------- .nv.callgraph             --------------------------
	.section	.nv.callgraph,"",@"SHT_CUDA_CALLGRAPH"
	.align	4
	.sectionentsize	8
	.align		4
        /*0000*/ 	.word	0x00000000
	.align		4
        /*0004*/ 	.word	0xffffffff
	.align		4
        /*0008*/ 	.word	0x00000000
	.align		4
        /*000c*/ 	.word	0xfffffffe
	.align		4
        /*0010*/ 	.word	0x00000000
	.align		4
        /*0014*/ 	.word	0xfffffffd
	.align		4
        /*0018*/ 	.word	0x00000000
	.align		4
        /*001c*/ 	.word	0xfffffffc


//--------------------- .text._Z20gpu_matrix_transposePfS_ --------------------------
	.section	.text._Z20gpu_matrix_transposePfS_,"ax",@progbits
	.align	128
        .global         _Z20gpu_matrix_transposePfS_
        .type           _Z20gpu_matrix_transposePfS_,@function
        .size           _Z20gpu_matrix_transposePfS_,(.L_x_6 - _Z20gpu_matrix_transposePfS_)
        .other          _Z20gpu_matrix_transposePfS_,@"STO_CUDA_ENTRY STV_DEFAULT"
_Z20gpu_matrix_transposePfS_:
.text._Z20gpu_matrix_transposePfS_:
[----:B------:R-:W-:Y:S01]  /*0000*/  LDC R1, c[0x0][0x37c] ;  /* 0x0000df00ff017b82 */ /* 0x000fe20000000800 */
[----:B------:R-:W0:Y:S07]  /*0010*/  S2R R3, SR_TID.Y ;  /* 0x0000000000037919 */ /* 0x000e2e0000002200 */
[----:B------:R-:W0:Y:S01]  /*0020*/  S2UR UR4, SR_CTAID.Y ;  /* 0x00000000000479c3 */ /* 0x000e220000002600 */
[----:B------:R-:W1:Y:S07]  /*0030*/  S2R R2, SR_TID.X ;  /* 0x0000000000027919 */ /* 0x000e6e0000002100 */
[----:B------:R-:W0:Y:S08]  /*0040*/  LDC R0, c[0x0][0x364] ;  /* 0x0000d900ff007b82 */ /* 0x000e300000000800 */
[----:B------:R-:W1:Y:S08]  /*0050*/  S2UR UR5, SR_CTAID.X ;  /* 0x00000000000579c3 */ /* 0x000e700000002500 */
[----:B------:R-:W1:Y:S01]  /*0060*/  LDC R7, c[0x0][0x360] ;  /* 0x0000d800ff077b82 */ /* 0x000e620000000800 */
[----:B0-----:R-:W-:-:S05]  /*0070*/  IMAD R0, R0, UR4, R3 ;  /* 0x0000000400007c24 */ /* 0x001fca000f8e0203 */
[----:B------:R-:W-:Y:S01]  /*0080*/  ISETP.GT.U32.AND P0, PT, R0, 0x7, PT ;  /* 0x000000070000780c */ /* 0x000fe20003f04070 */
[----:B-1----:R-:W-:-:S05]  /*0090*/  IMAD R7, R7, UR5, R2 ;  /* 0x0000000507077c24 */ /* 0x002fca000f8e0202 */
[----:B------:R-:W-:-:S13]  /*00a0*/  ISETP.GT.OR P0, PT, R7, 0x3, P0 ;  /* 0x000000030700780c */ /* 0x000fda0000704670 */
[----:B------:R-:W-:Y:S05]  /*00b0*/  @P0 EXIT ;  /* 0x000000000000094d */ /* 0x000fea0003800000 */
[----:B------:R-:W0:Y:S01]  /*00c0*/  LDC.64 R2, c[0x0][0x380] ;  /* 0x0000e000ff027b82 */ /* 0x000e220000000a00 */
[----:B------:R-:W1:Y:S01]  /*00d0*/  LDCU.64 UR4, c[0x0][0x358] ;  /* 0x00006b00ff0477ac */ /* 0x000e620008000a00 */
[----:B------:R-:W-:-:S05]  /*00e0*/  LEA R5, R0, R7, 0x2 ;  /* 0x0000000700057211 */ /* 0x000fca00078e10ff */
[----:B0-----:R-:W-:Y:S02]  /*00f0*/  IMAD.WIDE R2, R5, 0x4, R2 ;  /* 0x0000000405027825 */ /* 0x001fe400078e0202 */
[----:B------:R-:W0:Y:S04]  /*0100*/  LDC.64 R4, c[0x0][0x388] ;  /* 0x0000e200ff047b82 */ /* 0x000e280000000a00 */
[----:B-1----:R-:W2:Y:S01]  /*0110*/  LDG.E R3, desc[UR4][R2.64] ;  /* 0x0000000402037981 */ /* 0x002ea2000c1e1900 */
[----:B------:R-:W-:-:S05]  /*0120*/  LEA R7, R7, R0, 0x3 ;  /* 0x0000000007077211 */ /* 0x000fca00078e18ff */
[----:B0-----:R-:W-:-:S05]  /*0130*/  IMAD.WIDE R4, R7, 0x4, R4 ;  /* 0x0000000407047825 */ /* 0x001fca00078e0204 */
[----:B--2---:R-:W-:Y:S01]  /*0140*/  STG.E desc[UR4][R4.64], R3 ;  /* 0x0000000304007986 */ /* 0x004fe2000c101904 */
[----:B------:R-:W-:Y:S05]  /*0150*/  EXIT ;  /* 0x000000000000794d */ /* 0x000fea0003800000 */
.L_x_0:
[----:B------:R-:W-:-:S00]  /*0160*/  BRA `(.L_x_0) ;  /* 0xfffffffc00fc7947 */ /* 0x000fc0000383ffff */
[----:B------:R-:W-:-:S00]  /*0170*/  NOP ;  /* 0x0000000000007918 */ /* 0x000fc00000000000 */
        /* <DEDUP_REMOVED lines=8> */
.L_x_6:


//--------------------- .text._Z15gpu_matrix_multPfS_S_iii --------------------------
	.section	.text._Z15gpu_matrix_multPfS_S_iii,"ax",@progbits
	.align	128
        .global         _Z15gpu_matrix_multPfS_S_iii
        .type           _Z15gpu_matrix_multPfS_S_iii,@function
        .size           _Z15gpu_matrix_multPfS_S_iii,(.L_x_7 - _Z15gpu_matrix_multPfS_S_iii)
        .other          _Z15gpu_matrix_multPfS_S_iii,@"STO_CUDA_ENTRY STV_DEFAULT"
_Z15gpu_matrix_multPfS_S_iii:
.text._Z15gpu_matrix_multPfS_S_iii:
[----:B------:R-:W-:Y:S01]  /*0000*/  LDC R1, c[0x0][0x37c] ;  /* 0x0000df00ff017b82 */ /* 0x000fe20000000800 */
[----:B------:R-:W0:Y:S07]  /*0010*/  S2R R3, SR_TID.Y ;  /* 0x0000000000037919 */ /* 0x000e2e0000002200 */
[----:B------:R-:W0:Y:S01]  /*0020*/  S2UR UR4, SR_CTAID.Y ;  /* 0x00000000000479c3 */ /* 0x000e220000002600 */
[----:B------:R-:W1:Y:S01]  /*0030*/  LDCU UR6, c[0x0][0x398] ;  /* 0x00007300ff0677ac */ /* 0x000e620008000800 */
[----:B------:R-:W2:Y:S06]  /*0040*/  S2R R5, SR_TID.X ;  /* 0x0000000000057919 */ /* 0x000eac0000002100 */
[----:B------:R-:W0:Y:S08]  /*0050*/  LDC R0, c[0x0][0x364] ;  /* 0x0000d900ff007b82 */ /* 0x000e300000000800 */
[----:B------:R-:W2:Y:S08]  /*0060*/  S2UR UR5, SR_CTAID.X ;  /* 0x00000000000579c3 */ /* 0x000eb00000002500 */
[----:B------:R-:W2:Y:S08]  /*0070*/  LDC R16, c[0x0][0x360] ;  /* 0x0000d800ff107b82 */ /* 0x000eb00000000800 */
[----:B------:R-:W3:Y:S01]  /*0080*/  LDC R17, c[0x0][0x3a0] ;  /* 0x0000e800ff117b82 */ /* 0x000ee20000000800 */
[----:B0-----:R-:W-:-:S05]  /*0090*/  IMAD R0, R0, UR4, R3 ;  /* 0x0000000400007c24 */ /* 0x001fca000f8e0203 */
[----:B-1----:R-:W-:Y:S01]  /*00a0*/  ISETP.GE.AND P0, PT, R0, UR6, PT ;  /* 0x0000000600007c0c */ /* 0x002fe2000bf06270 */
[----:B--2---:R-:W-:-:S05]  /*00b0*/  IMAD R16, R16, UR5, R5 ;  /* 0x0000000510107c24 */ /* 0x004fca000f8e0205 */
[----:B---3--:R-:W-:-:S13]  /*00c0*/  ISETP.GE.OR P0, PT, R16, R17, P0 ;  /* 0x000000111000720c */ /* 0x008fda0000706670 */
[----:B------:R-:W-:Y:S05]  /*00d0*/  @P0 EXIT ;  /* 0x000000000000094d */ /* 0x000fea0003800000 */
[----:B------:R-:W0:Y:S01]  /*00e0*/  LDC R19, c[0x0][0x39c] ;  /* 0x0000e700ff137b82 */ /* 0x000e220000000800 */
[----:B------:R-:W1:Y:S01]  /*00f0*/  LDCU.64 UR4, c[0x0][0x358] ;  /* 0x00006b00ff0477ac */ /* 0x000e620008000a00 */
[----:B------:R-:W-:Y:S01]  /*0100*/  HFMA2 R24, -RZ, RZ, 0, 0 ;  /* 0x00000000ff187431 */ /* 0x000fe200000001ff */
[----:B0-----:R-:W-:-:S13]  /*0110*/  ISETP.GE.AND P0, PT, R19, 0x1, PT ;  /* 0x000000011300780c */ /* 0x001fda0003f06270 */
[----:B-1----:R-:W-:Y:S05]  /*0120*/  @!P0 BRA `(.L_x_1) ;  /* 0x0000000400e08947 */ /* 0x002fea0003800000 */
[C---:B------:R-:W-:Y:S01]  /*0130*/  ISETP.GE.U32.AND P1, PT, R19.reuse, 0x8, PT ;  /* 0x000000081300780c */ /* 0x040fe20003f26070 */
[----:B------:R-:W-:Y:S01]  /*0140*/  IMAD R20, R0, R19, RZ ;  /* 0x0000001300147224 */ /* 0x000fe200078e02ff */
[----:B------:R-:W-:Y:S02]  /*0150*/  LOP3.LUT R27, R19, 0x7, RZ, 0xc0, !PT ;  /* 0x00000007131b7812 */ /* 0x000fe400078ec0ff */
[----:B------:R-:W-:Y:S02]  /*0160*/  MOV R24, RZ ;  /* 0x000000ff00187202 */ /* 0x000fe40000000f00 */
[----:B------:R-:W-:Y:S02]  /*0170*/  ISETP.NE.AND P0, PT, R27, RZ, PT ;  /* 0x000000ff1b00720c */ /* 0x000fe40003f05270 */
[----:B------:R-:W-:-:S05]  /*0180*/  MOV R21, RZ ;  /* 0x000000ff00157202 */ /* 0x000fca0000000f00 */
[----:B------:R-:W-:Y:S06]  /*0190*/  @!P1 BRA `(.L_x_2) ;  /* 0x0000000000c49947 */ /* 0x000fec0003800000 */
[----:B------:R-:W0:Y:S01]  /*01a0*/  LDC.64 R2, c[0x0][0x380] ;  /* 0x0000e000ff027b82 */ /* 0x000e220000000a00 */
[----:B------:R-:W-:Y:S02]  /*01b0*/  LOP3.LUT R21, R19, 0x7ffffff8, RZ, 0xc0, !PT ;  /* 0x7ffffff813157812 */ /* 0x000fe400078ec0ff */
[----:B------:R-:W-:Y:S02]  /*01c0*/  MOV R24, RZ ;  /* 0x000000ff00187202 */ /* 0x000fe40000000f00 */
[----:B------:R-:W-:Y:S02]  /*01d0*/  MOV R18, R16 ;  /* 0x0000001000127202 */ /* 0x000fe40000000f00 */
[----:B------:R-:W-:Y:S01]  /*01e0*/  IADD3 R22, PT, PT, -R21, RZ, RZ ;  /* 0x000000ff15167210 */ /* 0x000fe20007ffe1ff */
[----:B0-----:R-:W-:-:S03]  /*01f0*/  IMAD.WIDE.U32 R2, R20, 0x4, R2 ;  /* 0x0000000414027825 */ /* 0x001fc600078e0002 */
[----:B------:R-:W-:-:S04]  /*0200*/  IADD3 R4, P1, PT, R2, 0x10, RZ ;  /* 0x0000001002047810 */ /* 0x000fc80007f3e0ff */
[----:B------:R-:W-:-:S09]  /*0210*/  IADD3.X R5, PT, PT, RZ, R3, RZ, P1, !PT ;  /* 0x00000003ff057210 */ /* 0x000fd20000ffe4ff */
.L_x_3:
[----:B------:R-:W0:Y:S01]  /*0220*/  LDC.64 R14, c[0x0][0x388] ;  /* 0x0000e200ff0e7b82 */ /* 0x000e220000000a00 */
[----:B------:R-:W-:Y:S02]  /*0230*/  MOV R2, R4 ;  /* 0x0000000400027202 */ /* 0x000fe40000000f00 */
[----:B------:R-:W-:-:S05]  /*0240*/  MOV R3, R5 ;  /* 0x0000000500037202 */ /* 0x000fca0000000f00 */
[----:B------:R-:W2:Y:S04]  /*0250*/  LDG.E R25, desc[UR4][R2.64+-0x10] ;  /* 0xfffff00402197981 */ /* 0x000ea8000c1e1900 */
[----:B------:R-:W3:Y:S04]  /*0260*/  LDG.E R23, desc[UR4][R2.64+-0xc] ;  /* 0xfffff40402177981 */ /* 0x000ee8000c1e1900 */
[----:B------:R-:W4:Y:S04]  /*0270*/  LDG.E R29, desc[UR4][R2.64+-0x8] ;  /* 0xfffff804021d7981 */ /* 0x000f28000c1e1900 */
[----:B------:R-:W5:Y:S01]  /*0280*/  LDG.E R28, desc[UR4][R2.64+-0x4] ;  /* 0xfffffc04021c7981 */ /* 0x000f62000c1e1900 */
[----:B0-----:R-:W-:-:S05]  /*0290*/  IMAD.WIDE R14, R18, 0x4, R14 ;  /* 0x00000004120e7825 */ /* 0x001fca00078e020e */
[----:B------:R0:W2:Y:S01]  /*02a0*/  LDG.E R26, desc[UR4][R14.64] ;  /* 0x000000040e1a7981 */ /* 0x0000a2000c1e1900 */
[----:B------:R-:W-:-:S04]  /*02b0*/  IMAD.WIDE R12, R17, 0x4, R14 ;  /* 0x00000004110c7825 */ /* 0x000fc800078e020e */
[C---:B------:R-:W-:Y:S02]  /*02c0*/  IMAD.WIDE R4, R17.reuse, 0x4, R12 ;  /* 0x0000000411047825 */ /* 0x040fe400078e020c */
[----:B------:R-:W3:Y:S02]  /*02d0*/  LDG.E R12, desc[UR4][R12.64] ;  /* 0x000000040c0c7981 */ /* 0x000ee4000c1e1900 */
[C---:B------:R-:W-:Y:S02]  /*02e0*/  IMAD.WIDE R8, R17.reuse, 0x4, R4 ;  /* 0x0000000411087825 */ /* 0x040fe400078e0204 */
[----:B------:R-:W4:Y:S02]  /*02f0*/  LDG.E R4, desc[UR4][R4.64] ;  /* 0x0000000404047981 */ /* 0x000f24000c1e1900 */
[C---:B------:R-:W-:Y:S02]  /*0300*/  IMAD.WIDE R6, R17.reuse, 0x4, R8 ;  /* 0x0000000411067825 */ /* 0x040fe400078e0208 */
[----:B------:R-:W5:Y:S02]  /*0310*/  LDG.E R8, desc[UR4][R8.64] ;  /* 0x0000000408087981 */ /* 0x000f64000c1e1900 */
[----:B------:R-:W-:-:S02]  /*0320*/  IMAD.WIDE R10, R17, 0x4, R6 ;  /* 0x00000004110a7825 */ /* 0x000fc400078e0206 */
[----:B------:R-:W5:Y:S04]  /*0330*/  LDG.E R5, desc[UR4][R2.64] ;  /* 0x0000000402057981 */ /* 0x000f68000c1e1900 */
[----:B------:R-:W5:Y:S01]  /*0340*/  LDG.E R6, desc[UR4][R6.64] ;  /* 0x0000000406067981 */ /* 0x000f62000c1e1900 */
[----:B0-----:R-:W-:-:S03]  /*0350*/  IMAD.WIDE R14, R17, 0x4, R10 ;  /* 0x00000004110e7825 */ /* 0x001fc600078e020a */
[----:B------:R-:W5:Y:S04]  /*0360*/  LDG.E R10, desc[UR4][R10.64] ;  /* 0x000000040a0a7981 */ /* 0x000f68000c1e1900 */
[----:B------:R-:W5:Y:S04]  /*0370*/  LDG.E R13, desc[UR4][R14.64] ;  /* 0x000000040e0d7981 */ /* 0x000f68000c1e1900 */
[----:B------:R-:W5:Y:S04]  /*0380*/  LDG.E R7, desc[UR4][R2.64+0x4] ;  /* 0x0000040402077981 */ /* 0x000f68000c1e1900 */
[----:B------:R-:W5:Y:S01]  /*0390*/  LDG.E R9, desc[UR4][R2.64+0xc] ;  /* 0x00000c0402097981 */ /* 0x000f62000c1e1900 */
[----:B--2---:R-:W-:Y:S01]  /*03a0*/  FFMA R26, R25, R26, R24 ;  /* 0x0000001a191a7223 */ /* 0x004fe20000000018 */
[----:B------:R-:W-:-:S02]  /*03b0*/  IMAD.WIDE R24, R17, 0x4, R14 ;  /* 0x0000000411187825 */ /* 0x000fc400078e020e */
[----:B------:R-:W2:Y:S04]  /*03c0*/  LDG.E R14, desc[UR4][R2.64+0x8] ;  /* 0x00000804020e7981 */ /* 0x000ea8000c1e1900 */
[----:B------:R-:W2:Y:S01]  /*03d0*/  LDG.E R24, desc[UR4][R24.64] ;  /* 0x0000000418187981 */ /* 0x000ea2000c1e1900 */
[----:B---3--:R-:W-:Y:S01]  /*03e0*/  FFMA R12, R23, R12, R26 ;  /* 0x0000000c170c7223 */ /* 0x008fe2000000001a */
[----:B------:R-:W-:-:S03]  /*03f0*/  IADD3 R22, PT, PT, R22, 0x8, RZ ;  /* 0x0000000816167810 */ /* 0x000fc60007ffe0ff */
[----:B----4-:R-:W-:Y:S01]  /*0400*/  FFMA R29, R29, R4, R12 ;  /* 0x000000041d1d7223 */ /* 0x010fe2000000000c */
[----:B------:R-:W-:-:S03]  /*0410*/  ISETP.NE.AND P1, PT, R22, RZ, PT ;  /* 0x000000ff1600720c */ /* 0x000fc60003f25270 */
[----:B-----5:R-:W-:Y:S01]  /*0420*/  FFMA R8, R28, R8, R29 ;  /* 0x000000081c087223 */ /* 0x020fe2000000001d */
[----:B------:R-:W-:-:S03]  /*0430*/  IADD3 R4, P2, PT, R2, 0x20, RZ ;  /* 0x0000002002047810 */ /* 0x000fc60007f5e0ff */
[----:B------:R-:W-:Y:S01]  /*0440*/  FFMA R6, R5, R6, R8 ;  /* 0x0000000605067223 */ /* 0x000fe20000000008 */
[----:B------:R-:W-:Y:S02]  /*0450*/  IADD3.X R5, PT, PT, RZ, R3, RZ, P2, !PT ;  /* 0x00000003ff057210 */ /* 0x000fe400017fe4ff */
[----:B------:R-:W-:Y:S01]  /*0460*/  LEA R18, R17, R18, 0x3 ;  /* 0x0000001211127211 */ /* 0x000fe200078e18ff */
[----:B------:R-:W-:-:S04]  /*0470*/  FFMA R7, R7, R10, R6 ;  /* 0x0000000a07077223 */ /* 0x000fc80000000006 */
[----:B--2---:R-:W-:-:S04]  /*0480*/  FFMA R14, R14, R13, R7 ;  /* 0x0000000d0e0e7223 */ /* 0x004fc80000000007 */
[----:B------:R-:W-:Y:S01]  /*0490*/  FFMA R24, R9, R24, R14 ;  /* 0x0000001809187223 */ /* 0x000fe2000000000e */
[----:B------:R-:W-:Y:S06]  /*04a0*/  @P1 BRA `(.L_x_3) ;  /* 0xfffffffc005c1947 */ /* 0x000fec000383ffff */
.L_x_2:
[----:B------:R-:W-:Y:S05]  /*04b0*/  @!P0 BRA `(.L_x_1) ;  /* 0x0000000000fc8947 */ /* 0x000fea0003800000 */
[----:B------:R-:W-:Y:S02]  /*04c0*/  ISETP.GE.U32.AND P1, PT, R27, 0x4, PT ;  /* 0x000000041b00780c */ /* 0x000fe40003f26070 */
[----:B------:R-:W-:-:S04]  /*04d0*/  LOP3.LUT R14, R19, 0x3, RZ, 0xc0, !PT ;  /* 0x00000003130e7812 */ /* 0x000fc800078ec0ff */
[----:B------:R-:W-:-:S07]  /*04e0*/  ISETP.NE.AND P0, PT, R14, RZ, PT ;  /* 0x000000ff0e00720c */ /* 0x000fce0003f05270 */
[----:B------:R-:W-:Y:S06]  /*04f0*/  @!P1 BRA `(.L_x_4) ;  /* 0x00000000006c9947 */ /* 0x000fec0003800000 */
[----:B------:R-:W0:Y:S01]  /*0500*/  LDC.64 R4, c[0x0][0x388] ;  /* 0x0000e200ff047b82 */ /* 0x000e220000000a00 */
[----:B------:R-:W1:Y:S01]  /*0510*/  LDCU.64 UR6, c[0x0][0x380] ;  /* 0x00007000ff0677ac */ /* 0x000e620008000a00 */
[----:B------:R-:W-:Y:S01]  /*0520*/  IMAD R7, R21, R17, R16 ;  /* 0x0000001115077224 */ /* 0x000fe200078e0210 */
[CC--:B------:R-:W-:Y:S02]  /*0530*/  IADD3 R3, PT, PT, R20.reuse, R21.reuse, RZ ;  /* 0x0000001514037210 */ /* 0x0c0fe40007ffe0ff */
[----:B------:R-:W-:-:S03]  /*0540*/  IADD3 R8, P1, PT, R20, R21, RZ ;  /* 0x0000001514087210 */ /* 0x000fc60007f3e0ff */
[----:B------:R-:W2:Y:S01]  /*0550*/  LDC.64 R12, c[0x0][0x380] ;  /* 0x0000e000ff0c7b82 */ /* 0x000ea20000000a00 */
[----:B0-----:R-:W-:-:S04]  /*0560*/  IMAD.WIDE R4, R7, 0x4, R4 ;  /* 0x0000000407047825 */ /* 0x001fc800078e0204 */
[----:B------:R-:W-:Y:S02]  /*0570*/  IMAD.WIDE R6, R17, 0x4, R4 ;  /* 0x0000000411067825 */ /* 0x000fe400078e0204 */
[----:B------:R-:W3:Y:S02]  /*0580*/  LDG.E R4, desc[UR4][R4.64] ;  /* 0x0000000404047981 */ /* 0x000ee4000c1e1900 */
[----:B--2---:R-:W-:Y:S01]  /*0590*/  IMAD.WIDE.U32 R12, R3, 0x4, R12 ;  /* 0x00000004030c7825 */ /* 0x004fe200078e000c */
[----:B------:R-:W-:Y:S02]  /*05a0*/  IADD3.X R3, PT, PT, RZ, RZ, RZ, P1, !PT ;  /* 0x000000ffff037210 */ /* 0x000fe40000ffe4ff */
[----:B-1----:R-:W-:-:S03]  /*05b0*/  LEA R2, P1, R8, UR6, 0x2 ;  /* 0x0000000608027c11 */ /* 0x002fc6000f8210ff */
[----:B------:R-:W3:Y:S01]  /*05c0*/  LDG.E R13, desc[UR4][R12.64] ;  /* 0x000000040c0d7981 */ /* 0x000ee2000c1e1900 */
[----:B------:R-:W-:Y:S01]  /*05d0*/  LEA.HI.X R3, R8, UR7, R3, 0x2, P1 ;  /* 0x0000000708037c11 */ /* 0x000fe200088f1403 */
[C---:B------:R-:W-:Y:S02]  /*05e0*/  IMAD.WIDE R8, R17.reuse, 0x4, R6 ;  /* 0x0000000411087825 */ /* 0x040fe400078e0206 */
[----:B------:R-:W2:Y:S04]  /*05f0*/  LDG.E R6, desc[UR4][R6.64] ;  /* 0x0000000406067981 */ /* 0x000ea8000c1e1900 */
[----:B------:R-:W2:Y:S01]  /*0600*/  LDG.E R15, desc[UR4][R2.64+0x4] ;  /* 0x00000404020f7981 */ /* 0x000ea2000c1e1900 */
[----:B------:R-:W-:-:S03]  /*0610*/  IMAD.WIDE R10, R17, 0x4, R8 ;  /* 0x00000004110a7825 */ /* 0x000fc600078e0208 */
[----:B------:R-:W4:Y:S04]  /*0620*/  LDG.E R22, desc[UR4][R8.64] ;  /* 0x0000000408167981 */ /* 0x000f28000c1e1900 */
[----:B------:R-:W4:Y:S04]  /*0630*/  LDG.E R18, desc[UR4][R2.64+0x8] ;  /* 0x0000080402127981 */ /* 0x000f28000c1e1900 */
[----:B------:R-:W5:Y:S04]  /*0640*/  LDG.E R26, desc[UR4][R2.64+0xc] ;  /* 0x00000c04021a7981 */ /* 0x000f68000c1e1900 */
[----:B------:R-:W5:Y:S01]  /*0650*/  LDG.E R10, desc[UR4][R10.64] ;  /* 0x000000040a0a7981 */ /* 0x000f62000c1e1900 */
[----:B------:R-:W-:Y:S01]  /*0660*/  IADD3 R21, PT, PT, R21, 0x4, RZ ;  /* 0x0000000415157810 */ /* 0x000fe20007ffe0ff */
[----:B---3--:R-:W-:-:S04]  /*0670*/  FFMA R24, R13, R4, R24 ;  /* 0x000000040d187223 */ /* 0x008fc80000000018 */
[----:B--2---:R-:W-:-:S04]  /*0680*/  FFMA R15, R15, R6, R24 ;  /* 0x000000060f0f7223 */ /* 0x004fc80000000018 */
[----:B----4-:R-:W-:-:S04]  /*0690*/  FFMA R15, R18, R22, R15 ;  /* 0x00000016120f7223 */ /* 0x010fc8000000000f */
[----:B-----5:R-:W-:-:S07]  /*06a0*/  FFMA R24, R26, R10, R15 ;  /* 0x0000000a1a187223 */ /* 0x020fce000000000f */
.L_x_4:
[----:B------:R-:W-:Y:S05]  /*06b0*/  @!P0 BRA `(.L_x_1) ;  /* 0x00000000007c8947 */ /* 0x000fea0003800000 */
[----:B------:R-:W-:Y:S01]  /*06c0*/  ISETP.NE.AND P1, PT, R14, 0x1, PT ;  /* 0x000000010e00780c */ /* 0x000fe20003f25270 */
[----:B------:R-:W0:Y:S01]  /*06d0*/  LDC.64 R10, c[0x0][0x380] ;  /* 0x0000e000ff0a7b82 */ /* 0x000e220000000a00 */
[----:B------:R-:W-:-:S04]  /*06e0*/  LOP3.LUT R19, R19, 0x1, RZ, 0xc0, !PT ;  /* 0x0000000113137812 */ /* 0x000fc800078ec0ff */
[----:B------:R-:W-:-:S03]  /*06f0*/  ISETP.NE.U32.AND P0, PT, R19, 0x1, PT ;  /* 0x000000011300780c */ /* 0x000fc60003f05070 */
[----:B------:R-:W1:Y:S04]  /*0700*/  LDC.64 R8, c[0x0][0x388] ;  /* 0x0000e200ff087b82 */ /* 0x000e680000000a00 */
[CC--:B------:R-:W-:Y:S02]  /*0710*/  @P1 IADD3 R13, PT, PT, R20.reuse, R21.reuse, RZ ;  /* 0x00000015140d1210 */ /* 0x0c0fe40007ffe0ff */
[----:B------:R-:W-:Y:S02]  /*0720*/  @P1 IADD3 R12, P2, PT, R20, R21, RZ ;  /* 0x00000015140c1210 */ /* 0x000fe40007f5e0ff */
[----:B------:R-:W2:Y:S02]  /*0730*/  @P1 LDC.64 R2, c[0x0][0x380] ;  /* 0x0000e000ff021b82 */ /* 0x000ea40000000a00 */
[----:B------:R-:W-:-:S06]  /*0740*/  @P1 IADD3.X R14, PT, PT, RZ, RZ, RZ, P2, !PT ;  /* 0x000000ffff0e1210 */ /* 0x000fcc00017fe4ff */
[----:B------:R-:W3:Y:S01]  /*0750*/  LDC.64 R4, c[0x0][0x380] ;  /* 0x0000e000ff047b82 */ /* 0x000ee20000000a00 */
[----:B0-----:R-:W-:-:S04]  /*0760*/  @P1 IMAD.WIDE.U32 R10, R13, 0x4, R10 ;  /* 0x000000040d0a1825 */ /* 0x001fc800078e000a */
[C---:B------:R-:W-:Y:S01]  /*0770*/  @P1 IMAD R13, R21.reuse, R17, R16 ;  /* 0x00000011150d1224 */ /* 0x040fe200078e0210 */
[----:B------:R-:W-:Y:S01]  /*0780*/  @P1 IADD3 R21, PT, PT, R21, 0x2, RZ ;  /* 0x0000000215151810 */ /* 0x000fe20007ffe0ff */
[----:B------:R-:W4:Y:S01]  /*0790*/  @P1 LDG.E R11, desc[UR4][R10.64] ;  /* 0x000000040a0b1981 */ /* 0x000f22000c1e1900 */
[----:B------:R-:W0:Y:S01]  /*07a0*/  LDC.64 R6, c[0x0][0x388] ;  /* 0x0000e200ff067b82 */ /* 0x000e220000000a00 */
[----:B-1----:R-:W-:Y:S01]  /*07b0*/  @P1 IMAD.WIDE R8, R13, 0x4, R8 ;  /* 0x000000040d081825 */ /* 0x002fe200078e0208 */
[----:B------:R-:W-:Y:S02]  /*07c0*/  @!P0 IADD3 R15, PT, PT, R20, R21, RZ ;  /* 0x00000015140f8210 */ /* 0x000fe40007ffe0ff */
[----:B--2---:R-:W-:Y:S01]  /*07d0*/  @P1 LEA R2, P2, R12, R2, 0x2 ;  /* 0x000000020c021211 */ /* 0x004fe200078410ff */
[----:B------:R-:W-:-:S03]  /*07e0*/  @!P0 IMAD R21, R21, R17, R16 ;  /* 0x0000001115158224 */ /* 0x000fc600078e0210 */
[----:B------:R-:W-:Y:S01]  /*07f0*/  @P1 LEA.HI.X R3, R12, R3, R14, 0x2, P2 ;  /* 0x000000030c031211 */ /* 0x000fe200010f140e */
[----:B------:R-:W-:Y:S01]  /*0800*/  @P1 IMAD.WIDE R12, R17, 0x4, R8 ;  /* 0x00000004110c1825 */ /* 0x000fe200078e0208 */
[----:B------:R-:W4:Y:S03]  /*0810*/  @P1 LDG.E R14, desc[UR4][R8.64] ;  /* 0x00000004080e1981 */ /* 0x000f26000c1e1900 */
[----:B---3--:R-:W-:Y:S01]  /*0820*/  @!P0 IMAD.WIDE.U32 R4, R15, 0x4, R4 ;  /* 0x000000040f048825 */ /* 0x008fe200078e0004 */
[----:B------:R-:W2:Y:S04]  /*0830*/  @P1 LDG.E R2, desc[UR4][R2.64+0x4] ;  /* 0x0000040402021981 */ /* 0x000ea8000c1e1900 */
[----:B------:R-:W2:Y:S01]  /*0840*/  @P1 LDG.E R12, desc[UR4][R12.64] ;  /* 0x000000040c0c1981 */ /* 0x000ea2000c1e1900 */
[----:B0-----:R-:W-:-:S03]  /*0850*/  @!P0 IMAD.WIDE R6, R21, 0x4, R6 ;  /* 0x0000000415068825 */ /* 0x001fc600078e0206 */
[----:B------:R-:W3:Y:S04]  /*0860*/  @!P0 LDG.E R5, desc[UR4][R4.64] ;  /* 0x0000000404058981 */ /* 0x000ee8000c1e1900 */
[----:B------:R-:W3:Y:S01]  /*0870*/  @!P0 LDG.E R6, desc[UR4][R6.64] ;  /* 0x0000000406068981 */ /* 0x000ee2000c1e1900 */
[----:B----4-:R-:W-:-:S04]  /*0880*/  @P1 FFMA R11, R11, R14, R24 ;  /* 0x0000000e0b0b1223 */ /* 0x010fc80000000018 */
[----:B--2---:R-:W-:-:S04]  /*0890*/  @P1 FFMA R24, R2, R12, R11 ;  /* 0x0000000c02181223 */ /* 0x004fc8000000000b */
[----:B---3--:R-:W-:-:S07]  /*08a0*/  @!P0 FFMA R24, R5, R6, R24 ;  /* 0x0000000605188223 */ /* 0x008fce0000000018 */
.L_x_1:
[----:B------:R-:W0:Y:S01]  /*08b0*/  LDC.64 R2, c[0x0][0x390] ;  /* 0x0000e400ff027b82 */ /* 0x000e220000000a00 */
[----:B------:R-:W-:-:S04]  /*08c0*/  IMAD R17, R0, R17, R16 ;  /* 0x0000001100117224 */ /* 0x000fc800078e0210 */
[----:B0-----:R-:W-:-:S05]  /*08d0*/  IMAD.WIDE R2, R17, 0x4, R2 ;  /* 0x0000000411027825 */ /* 0x001fca00078e0202 */
[----:B------:R-:W-:Y:S01]  /*08e0*/  STG.E desc[UR4][R2.64], R24 ;  /* 0x0000001802007986 */ /* 0x000fe2000c101904 */
[----:B------:R-:W-:Y:S05]  /*08f0*/  EXIT ;  /* 0x000000000000794d */ /* 0x000fea0003800000 */
.L_x_5:
        /* <DEDUP_REMOVED lines=16> */
.L_x_7:


//--------------------- .nv.shared.reserved.0     --------------------------
	.section	.nv.shared.reserved.0,"aw",@nobits
	.weak		__nv_reservedSMEM_offset_0_alias
	.size		__nv_reservedSMEM_offset_0_alias, 0, 64
	.other		__nv_reservedSMEM_offset_0_alias,@"STO_CUDA_RESERVED_SHARED STV_DEFAULT"
__nv_reservedSMEM_offset_0_alias:
	.zero		0
	.zero		64


//--------------------- .nv.constant0._Z20gpu_matrix_transposePfS_ --------------------------
	.section	.nv.constant0._Z20gpu_matrix_transposePfS_,"a",@progbits
	.sectionflags	@""
	.align	4
.nv.constant0._Z20gpu_matrix_transposePfS_:
	.zero		912


//--------------------- .nv.constant0._Z15gpu_matrix_multPfS_S_iii --------------------------
	.section	.nv.constant0._Z15gpu_matrix_multPfS_S_iii,"a",@progbits
	.sectionflags	@""
	.align	4
.nv.constant0._Z15gpu_matrix_multPfS_S_iii:
	.zero		932


//--------------------- SYMBOLS --------------------------

	.type		.nv.reservedSmem.offset0,@object
	.size		.nv.reservedSmem.offset0,0x4
